	.headerflags	@"EF_CUDA_TEXMODE_UNIFIED EF_CUDA_64BIT_ADDRESS EF_CUDA_ACCELERATORS EF_CUDA_SM90 EF_CUDA_VIRTUAL_SM(EF_CUDA_SM90)"
	.elftype	@"ET_EXEC"


//--------------------- .nv.info                  --------------------------
	.section	.nv.info,"",@"SHT_CUDA_INFO"
	.align	4


	//----- nvinfo : EIATTR_REGCOUNT
	.align		4
        /*0000*/ 	.byte	0x04, 0x2f
        /*0002*/ 	.short	(.L_1 - .L_0)
	.align		4
.L_0:
        /*0004*/ 	.word	index@(triton_poi_fused_add_convolution_native_batch_norm_backward_67)
        /*0008*/ 	.word	0x0000001a


	//----- nvinfo : EIATTR_MIN_STACK_SIZE
	.align		4
.L_1:
        /*000c*/ 	.byte	0x04, 0x12
        /*000e*/ 	.short	(.L_3 - .L_2)
	.align		4
.L_2:
        /*0010*/ 	.word	index@(triton_poi_fused_add_convolution_native_batch_norm_backward_67)
        /*0014*/ 	.word	0x00000000


	//----- nvinfo : EIATTR_FRAME_SIZE
	.align		4
.L_3:
        /*0018*/ 	.byte	0x04, 0x11
        /*001a*/ 	.short	(.L_5 - .L_4)
	.align		4
.L_4:
        /*001c*/ 	.word	index@(triton_poi_fused_add_convolution_native_batch_norm_backward_67)
        /*0020*/ 	.word	0x00000000


	//----- nvinfo : EIATTR_MIN_STACK_SIZE
	.align		4
.L_5:
        /*0024*/ 	.byte	0x04, 0x12
        /*0026*/ 	.short	(.L_7 - .L_6)
	.align		4
.L_6:
        /*0028*/ 	.word	index@(triton_poi_fused_add_convolution_native_batch_norm_backward_67)
        /*002c*/ 	.word	0x00000000
.L_7:


//--------------------- .nv.info.triton_poi_fused_add_convolution_native_batch_norm_backward_67 --------------------------
	.section	.nv.info.triton_poi_fused_add_convolution_native_batch_norm_backward_67,"",@"SHT_CUDA_INFO"
	.sectionflags	@""
	.align	4


	//----- nvinfo : EIATTR_CUDA_API_VERSION
	.align		4
        /*0000*/ 	.byte	0x04, 0x37
        /*0002*/ 	.short	(.L_9 - .L_8)
.L_8:
        /*0004*/ 	.word	0x0000007c


	//----- nvinfo : EIATTR_KPARAM_INFO
	.align		4
.L_9:
        /*0008*/ 	.byte	0x04, 0x17
        /*000a*/ 	.short	(.L_11 - .L_10)
.L_10:
        /*000c*/ 	.word	0x00000000
        /*0010*/ 	.short	0x0006
        /*0012*/ 	.short	0x0030
        /*0014*/ 	.byte	0x00, 0xf0, 0x11, 0x00


	//----- nvinfo : EIATTR_KPARAM_INFO
	.align		4
.L_11:
        /*0018*/ 	.byte	0x04, 0x17
        /*001a*/ 	.short	(.L_13 - .L_12)
.L_12:
        /*001c*/ 	.word	0x00000000
        /*0020*/ 	.short	0x0005
        /*0022*/ 	.short	0x0028
        /*0024*/ 	.byte	0x00, 0xf4, 0x21, 0x00


	//----- nvinfo : EIATTR_KPARAM_INFO
	.align		4
.L_13:
        /*0028*/ 	.byte	0x04, 0x17
        /*002a*/ 	.short	(.L_15 - .L_14)
.L_14:
        /*002c*/ 	.word	0x00000000
        /*0030*/ 	.short	0x0004
        /*0032*/ 	.short	0x0020
        /*0034*/ 	.byte	0x00, 0xf4, 0x21, 0x00


	//----- nvinfo : EIATTR_KPARAM_INFO
	.align		4
.L_15:
        /*0038*/ 	.byte	0x04, 0x17
        /*003a*/ 	.short	(.L_17 - .L_16)
.L_16:
        /*003c*/ 	.word	0x00000000
        /*0040*/ 	.short	0x0003
        /*0042*/ 	.short	0x0018
        /*0044*/ 	.byte	0x00, 0xf4, 0x21, 0x00


	//----- nvinfo : EIATTR_KPARAM_INFO
	.align		4
.L_17:
        /*0048*/ 	.byte	0x04, 0x17
        /*004a*/ 	.short	(.L_19 - .L_18)
.L_18:
        /*004c*/ 	.word	0x00000000
        /*0050*/ 	.short	0x0002
        /*0052*/ 	.short	0x0010
        /*0054*/ 	.byte	0x00, 0xf4, 0x21, 0x00


	//----- nvinfo : EIATTR_KPARAM_INFO
	.align		4
.L_19:
        /*0058*/ 	.byte	0x04, 0x17
        /*005a*/ 	.short	(.L_21 - .L_20)
.L_20:
        /*005c*/ 	.word	0x00000000
        /*0060*/ 	.short	0x0001
        /*0062*/ 	.short	0x0008
        /*0064*/ 	.byte	0x00, 0xf4, 0x21, 0x00


	//----- nvinfo : EIATTR_KPARAM_INFO
	.align		4
.L_21:
        /*0068*/ 	.byte	0x04, 0x17
        /*006a*/ 	.short	(.L_23 - .L_22)
.L_22:
        /*006c*/ 	.word	0x00000000
        /*0070*/ 	.short	0x0000
        /*0072*/ 	.short	0x0000
        /*0074*/ 	.byte	0x00, 0xf4, 0x21, 0x00


	//----- nvinfo : EIATTR_SPARSE_MMA_MASK
	.align		4
.L_23:
        /*0078*/ 	.byte	0x03, 0x50
        /*007a*/ 	.short	0x0000


	//----- nvinfo : EIATTR_MAXREG_COUNT
	.align		4
        /*007c*/ 	.byte	0x03, 0x1b
        /*007e*/ 	.short	0x00ff


	//----- nvinfo : EIATTR_EXIT_INSTR_OFFSETS
	.align		4
        /*0080*/ 	.byte	0x04, 0x1c
        /*0082*/ 	.short	(.L_25 - .L_24)


	//   ....[0]....
.L_24:
        /*0084*/ 	.word	0x000002c0


	//   ....[1]....
        /*0088*/ 	.word	0x000002e0


	//----- nvinfo : EIATTR_REQNTID
	.align		4
.L_25:
        /*008c*/ 	.byte	0x04, 0x10
        /*008e*/ 	.short	(.L_27 - .L_26)
.L_26:
        /*0090*/ 	.word	0x00000080
        /*0094*/ 	.word	0x00000001
        /*0098*/ 	.word	0x00000001


	//----- nvinfo : EIATTR_CBANK_PARAM_SIZE
	.align		4
.L_27:
        /*009c*/ 	.byte	0x03, 0x19
        /*009e*/ 	.short	0x0034


	//----- nvinfo : EIATTR_PARAM_CBANK
	.align		4
        /*00a0*/ 	.byte	0x04, 0x0a
        /*00a2*/ 	.short	(.L_29 - .L_28)
	.align		4
.L_28:
        /*00a4*/ 	.word	index@(.nv.constant0.triton_poi_fused_add_convolution_native_batch_norm_backward_67)
        /*00a8*/ 	.short	0x0210
        /*00aa*/ 	.short	0x0034


	//----- nvinfo : EIATTR_SW_WAR
	.align		4
.L_29:
        /*00ac*/ 	.byte	0x04, 0x36
        /*00ae*/ 	.short	(.L_31 - .L_30)
.L_30:
        /*00b0*/ 	.word	0x00000008
.L_31:


//--------------------- .nv.callgraph             --------------------------
	.section	.nv.callgraph,"",@"SHT_CUDA_CALLGRAPH"
	.align	4
	.sectionentsize	8
	.align		4
        /*0000*/ 	.word	0x00000000
	.align		4
        /*0004*/ 	.word	0xffffffff
	.align		4
        /*0008*/ 	.word	0x00000000
	.align		4
        /*000c*/ 	.word	0xfffffffe
	.align		4
        /*0010*/ 	.word	0x00000000
	.align		4
        /*0014*/ 	.word	0xfffffffd
	.align		4
        /*0018*/ 	.word	0x00000000
	.align		4
        /*001c*/ 	.word	0xfffffffc


//--------------------- .text.triton_poi_fused_add_convolution_native_batch_norm_backward_67 --------------------------
	.section	.text.triton_poi_fused_add_convolution_native_batch_norm_backward_67,"ax",@progbits
	.align	128
        .global         triton_poi_fused_add_convolution_native_batch_norm_backward_67
        .type           triton_poi_fused_add_convolution_native_batch_norm_backward_67,@function
        .size           triton_poi_fused_add_convolution_native_batch_norm_backward_67,(.L_x_1 - triton_poi_fused_add_convolution_native_batch_norm_backward_67)
        .other          triton_poi_fused_add_convolution_native_batch_norm_backward_67,@"STO_CUDA_ENTRY STV_DEFAULT"
triton_poi_fused_add_convolution_native_batch_norm_backward_67:
.text.triton_poi_fused_add_convolution_native_batch_norm_backward_67:
[----:B------:R-:W0:Y:S01]  /*0000*/  LDC R1, c[0x0][0x28] ;  /* 0x00000a00ff017b82 */ /* 0x000e220000000800 */
[----:B------:R-:W1:Y:S07]  /*0010*/  S2R R0, SR_TID.X ;  /* 0x0000000000007919 */ /* 0x000e6e0000002100 */
[----:B------:R-:W2:Y:S01]  /*0020*/  LDC.64 R4, c[0x0][0x218] ;  /* 0x00008600ff047b82 */ /* 0x000ea20000000a00 */
[----:B------:R-:W-:Y:S01]  /*0030*/  ULDC.64 UR4, c[0x0][0x208] ;  /* 0x0000820000047ab9 */ /* 0x000fe20000000a00 */
[----:B------:R-:W3:Y:S06]  /*0040*/  S2R R3, SR_CTAID.X ;  /* 0x0000000000037919 */ /* 0x000eec0000002500 */
[----:B------:R-:W4:Y:S08]  /*0050*/  LDC.64 R6, c[0x0][0x210] ;  /* 0x00008400ff067b82 */ /* 0x000f300000000a00 */
[----:B------:R-:W5:Y:S08]  /*0060*/  LDC.64 R12, c[0x0][0x220] ;  /* 0x00008800ff0c7b82 */ /* 0x000f700000000a00 */
[----:B------:R-:W5:Y:S01]  /*0070*/  LDC.64 R10, c[0x0][0x228] ;  /* 0x00008a00ff0a7b82 */ /* 0x000f620000000a00 */
[----:B-1----:R-:W-:-:S07]  /*0080*/  SHF.L.U32 R0, R0, 0x1, RZ ;  /* 0x0000000100007819 */ /* 0x002fce00000006ff */
[----:B------:R-:W1:Y:S01]  /*0090*/  LDC.64 R8, c[0x0][0x230] ;  /* 0x00008c00ff087b82 */ /* 0x000e620000000a00 */
[----:B------:R-:W-:Y:S02]  /*00a0*/  LOP3.LUT R0, R0, 0xfe, RZ, 0xc0, !PT ;  /* 0x000000fe00007812 */ /* 0x000fe400078ec0ff */
[----:B---3--:R-:W-:Y:S02]  /*00b0*/  SHF.R.S32.HI R2, RZ, 0x17, R3 ;  /* 0x00000017ff027819 */ /* 0x008fe40000011403 */
[----:B------:R-:W-:Y:S02]  /*00c0*/  LEA R0, R3, R0, 0x8 ;  /* 0x0000000003007211 */ /* 0x000fe400078e40ff */
[----:B------:R-:W-:Y:S02]  /*00d0*/  SGXT R3, R2, 0x1 ;  /* 0x000000010203781a */ /* 0x000fe40000000200 */
[C---:B------:R-:W-:Y:S01]  /*00e0*/  ISETP.GE.AND P0, PT, R0.reuse, 0x400, PT ;  /* 0x000004000000780c */ /* 0x040fe20003f06270 */
[----:B----4-:R-:W-:Y:S01]  /*00f0*/  IMAD.WIDE R6, R0, 0x4, R6 ;  /* 0x0000000400067825 */ /* 0x010fe200078e0206 */
[----:B------:R-:W-:-:S04]  /*0100*/  LEA.HI R3, R3, R0, RZ, 0x2 ;  /* 0x0000000003037211 */ /* 0x000fc800078f10ff */
[----:B------:R-:W-:-:S04]  /*0110*/  LOP3.LUT R3, R3, 0xfffffffc, RZ, 0xc0, !PT ;  /* 0xfffffffc03037812 */ /* 0x000fc800078ec0ff */
[----:B------:R-:W-:Y:S02]  /*0120*/  IADD3 R21, R0, -R3, RZ ;  /* 0x8000000300157210 */ /* 0x000fe40007ffe0ff */
[----:B------:R-:W-:-:S03]  /*0130*/  CS2R R2, SRZ ;  /* 0x0000000000027805 */ /* 0x000fc6000001ff00 */
[----:B--2---:R-:W-:Y:S01]  /*0140*/  IMAD.WIDE R16, R21, 0x4, R4 ;  /* 0x0000000415107825 */ /* 0x004fe200078e0204 */
[----:B------:R-:W-:Y:S02]  /*0150*/  CS2R R4, SRZ ;  /* 0x0000000000047805 */ /* 0x000fe4000001ff00 */
[----:B------:R-:W-:Y:S01]  /*0160*/  CS2R R14, SRZ ;  /* 0x00000000000e7805 */ /* 0x000fe2000001ff00 */
[----:B-----5:R-:W-:Y:S01]  /*0170*/  IMAD.WIDE R18, R0, 0x4, R12 ;  /* 0x0000000400127825 */ /* 0x020fe200078e020c */
[----:B------:R2:W3:Y:S01]  /*0180*/  @!P0 LDG.E.EL.64 R2, desc[UR4][R16.64] ;  /* 0x0000000410028981 */ /* 0x0004e2000c2e1b00 */
[----:B------:R-:W-:-:S03]  /*0190*/  CS2R R12, SRZ ;  /* 0x00000000000c7805 */ /* 0x000fc6000001ff00 */
[----:B------:R-:W3:Y:S01]  /*01a0*/  @!P0 LDG.E.64 R4, desc[UR4][R6.64] ;  /* 0x0000000406048981 */ /* 0x000ee2000c1e1b00 */
[----:B0-----:R-:W-:-:S03]  /*01b0*/  IMAD.WIDE R10, R21, 0x4, R10 ;  /* 0x00000004150a7825 */ /* 0x001fc600078e020a */
[----:B------:R-:W4:Y:S01]  /*01c0*/  @!P0 LDG.E.64 R14, desc[UR4][R18.64] ;  /* 0x00000004120e8981 */ /* 0x000f22000c1e1b00 */
[----:B-1----:R-:W-:Y:S01]  /*01d0*/  IMAD.WIDE R20, R21, 0x4, R8 ;  /* 0x0000000415147825 */ /* 0x002fe200078e0208 */
[----:B------:R-:W-:Y:S01]  /*01e0*/  CS2R R8, SRZ ;  /* 0x0000000000087805 */ /* 0x000fe2000001ff00 */
[----:B--2---:R-:W0:Y:S01]  /*01f0*/  LDC.64 R16, c[0x0][0x238] ;  /* 0x00008e00ff107b82 */ /* 0x004e220000000a00 */
[----:B------:R-:W2:Y:S04]  /*0200*/  @!P0 LDG.E.EL.64 R12, desc[UR4][R10.64] ;  /* 0x000000040a0c8981 */ /* 0x000ea8000c2e1b00 */
[----:B------:R-:W5:Y:S01]  /*0210*/  @!P0 LDG.E.EL.64 R8, desc[UR4][R20.64] ;  /* 0x0000000414088981 */ /* 0x000f62000c2e1b00 */
[----:B---3--:R-:W-:Y:S01]  /*0220*/  FADD R23, R2, R4 ;  /* 0x0000000402177221 */ /* 0x008fe20000000000 */
[----:B------:R-:W-:-:S03]  /*0230*/  FADD R2, R3, R5 ;  /* 0x0000000503027221 */ /* 0x000fc60000000000 */
[----:B----4-:R-:W-:Y:S01]  /*0240*/  FADD R23, R23, R14 ;  /* 0x0000000e17177221 */ /* 0x010fe20000000000 */
[----:B------:R-:W-:-:S03]  /*0250*/  FADD R2, R2, R15 ;  /* 0x0000000f02027221 */ /* 0x000fc60000000000 */
[----:B--2---:R-:W-:Y:S01]  /*0260*/  FADD R12, R23, -R12 ;  /* 0x8000000c170c7221 */ /* 0x004fe20000000000 */
[----:B------:R-:W-:Y:S01]  /*0270*/  FADD R13, R2, -R13 ;  /* 0x8000000d020d7221 */ /* 0x000fe20000000000 */
[----:B0-----:R-:W-:-:S04]  /*0280*/  IMAD.WIDE R2, R0, 0x4, R16 ;  /* 0x0000000400027825 */ /* 0x001fc800078e0210 */
[----:B-----5:R-:W-:Y:S01]  /*0290*/  FADD R8, -R8, R14 ;  /* 0x0000000e08087221 */ /* 0x020fe20000000100 */
[----:B------:R-:W-:Y:S01]  /*02a0*/  FADD R9, -R9, R15 ;  /* 0x0000000f09097221 */ /* 0x000fe20000000100 */
[----:B------:R0:W-:Y:S02]  /*02b0*/  @!P0 STG.E.64 desc[UR4][R6.64], R12 ;  /* 0x0000000c06008986 */ /* 0x0001e4000c101b04 */
[----:B0-----:R-:W-:Y:S05]  /*02c0*/  @P0 EXIT ;  /* 0x000000000000094d */ /* 0x001fea0003800000 */
[----:B------:R-:W-:Y:S01]  /*02d0*/  STG.E.64 desc[UR4][R2.64], R8 ;  /* 0x0000000802007986 */ /* 0x000fe2000c101b04 */
[----:B------:R-:W-:Y:S05]  /*02e0*/  EXIT ;  /* 0x000000000000794d */ /* 0x000fea0003800000 */
.L_x_0:
[----:B------:R-:W-:-:S00]  /*02f0*/  BRA `(.L_x_0) ;  /* 0xfffffffc00fc7947 */ /* 0x000fc0000383ffff */
[----:B------:R-:W-:-:S00]  /*0300*/  NOP ;  /* 0x0000000000007918 */ /* 0x000fc00000000000 */
[----:B------:R-:W-:-:S00]  /*0310*/  NOP ;  /* 0x0000000000007918 */ /* 0x000fc00000000000 */
[----:B------:R-:W-:-:S00]  /*0320*/  NOP ;  /* 0x0000000000007918 */ /* 0x000fc00000000000 */
[----:B------:R-:W-:-:S00]  /*0330*/  NOP ;  /* 0x0000000000007918 */ /* 0x000fc00000000000 */
[----:B------:R-:W-:-:S00]  /*0340*/  NOP ;  /* 0x0000000000007918 */ /* 0x000fc00000000000 */
[----:B------:R-:W-:-:S00]  /*0350*/  NOP ;  /* 0x0000000000007918 */ /* 0x000fc00000000000 */
[----:B------:R-:W-:-:S00]  /*0360*/  NOP ;  /* 0x0000000000007918 */ /* 0x000fc00000000000 */
[----:B------:R-:W-:-:S00]  /*0370*/  NOP ;  /* 0x0000000000007918 */ /* 0x000fc00000000000 */
.L_x_1:


//--------------------- .nv.constant0.triton_poi_fused_add_convolution_native_batch_norm_backward_67 --------------------------
	.section	.nv.constant0.triton_poi_fused_add_convolution_native_batch_norm_backward_67,"a",@progbits
	.sectionflags	@""
	.align	4
.nv.constant0.triton_poi_fused_add_convolution_native_batch_norm_backward_67:
	.zero		580
